//
// Generated by NVIDIA NVVM Compiler
//
// Compiler Build ID: CL-36424714
// Cuda compilation tools, release 13.0, V13.0.88
// Based on NVVM 20.0.0
//

.version 9.0
.target sm_100
.address_size 64

	// .globl	_Z16fill_grid_kernelPjS_PfS0_S_iPiS1_

.visible .entry _Z16fill_grid_kernelPjS_PfS0_S_iPiS1_(
	.param .u64 .ptr .align 1 _Z16fill_grid_kernelPjS_PfS0_S_iPiS1__param_0,
	.param .u64 .ptr .align 1 _Z16fill_grid_kernelPjS_PfS0_S_iPiS1__param_1,
	.param .u64 .ptr .align 1 _Z16fill_grid_kernelPjS_PfS0_S_iPiS1__param_2,
	.param .u64 .ptr .align 1 _Z16fill_grid_kernelPjS_PfS0_S_iPiS1__param_3,
	.param .u64 .ptr .align 1 _Z16fill_grid_kernelPjS_PfS0_S_iPiS1__param_4,
	.param .u32 _Z16fill_grid_kernelPjS_PfS0_S_iPiS1__param_5,
	.param .u64 .ptr .align 1 _Z16fill_grid_kernelPjS_PfS0_S_iPiS1__param_6,
	.param .u64 .ptr .align 1 _Z16fill_grid_kernelPjS_PfS0_S_iPiS1__param_7
)
{
	.reg .pred 	%p<3>;
	.reg .b32 	%r<16>;
	.reg .b32 	%f<3>;
	.reg .b64 	%rd<23>;

	ld.param.u64 	%rd1, [_Z16fill_grid_kernelPjS_PfS0_S_iPiS1__param_0];
	ld.param.u64 	%rd2, [_Z16fill_grid_kernelPjS_PfS0_S_iPiS1__param_1];
	ld.param.u64 	%rd3, [_Z16fill_grid_kernelPjS_PfS0_S_iPiS1__param_2];
	ld.param.u64 	%rd4, [_Z16fill_grid_kernelPjS_PfS0_S_iPiS1__param_3];
	ld.param.u64 	%rd5, [_Z16fill_grid_kernelPjS_PfS0_S_iPiS1__param_4];
	ld.param.u32 	%r5, [_Z16fill_grid_kernelPjS_PfS0_S_iPiS1__param_5];
	ld.param.u64 	%rd6, [_Z16fill_grid_kernelPjS_PfS0_S_iPiS1__param_6];
	ld.param.u64 	%rd7, [_Z16fill_grid_kernelPjS_PfS0_S_iPiS1__param_7];
	mov.u32 	%r6, %ctaid.x;
	mov.u32 	%r7, %ntid.x;
	mov.u32 	%r8, %tid.x;
	mad.lo.s32 	%r1, %r6, %r7, %r8;
	setp.ge.s32 	%p1, %r1, %r5;
	@%p1 bra 	$L__BB0_4;
	cvta.to.global.u64 	%rd8, %rd2;
	cvta.to.global.u64 	%rd9, %rd3;
	cvta.to.global.u64 	%rd10, %rd4;
	cvta.to.global.u64 	%rd11, %rd5;
	cvta.to.global.u64 	%rd12, %rd6;
	ld.global.u32 	%r9, [%rd8];
	ld.global.u32 	%r10, [%rd8+8];
	mul.wide.s32 	%rd13, %r1, 4;
	add.s64 	%rd14, %rd9, %rd13;
	ld.global.f32 	%f1, [%rd14];
	cvt.rzi.s32.f32 	%r11, %f1;
	add.s64 	%rd15, %rd10, %rd13;
	ld.global.f32 	%f2, [%rd15];
	cvt.rzi.s32.f32 	%r12, %f2;
	add.s64 	%rd16, %rd11, %rd13;
	ld.global.u32 	%r2, [%rd16];
	mad.lo.s32 	%r13, %r12, %r9, %r11;
	mul.lo.s32 	%r3, %r13, %r10;
	mul.wide.u32 	%rd17, %r13, 4;
	add.s64 	%rd18, %rd12, %rd17;
	atom.global.add.u32 	%r4, [%rd18], 1;
	setp.ge.u32 	%p2, %r4, %r10;
	@%p2 bra 	$L__BB0_3;
	add.s32 	%r15, %r3, %r4;
	cvta.to.global.u64 	%rd20, %rd1;
	mul.wide.s32 	%rd21, %r15, 4;
	add.s64 	%rd22, %rd20, %rd21;
	st.global.u32 	[%rd22], %r2;
	bra.uni 	$L__BB0_4;
$L__BB0_3:
	cvta.to.global.u64 	%rd19, %rd7;
	atom.global.add.u32 	%r14, [%rd19], 1;
$L__BB0_4:
	ret;

}


// ===== COMPILED SASS (sm_100) =====

	.target	sm_100

	.elftype	@"ET_EXEC"


//--------------------- .note.nv.tkinfo           --------------------------
	.section	.note.nv.tkinfo,"",@"SHT_NOTE"
	.sectionflags	@"SHF_NOTE_NV_TKINFO"
	.tkinfo
        /*0018*/ 	.word	0x00000002
        /*0030*/ 	.string	""
        /*0030*/ 	.string	"ptxas"
        /*0030*/ 	.string	"Cuda compilation tools, release 13.0, V13.0.88"
        /*0030*/ 	.string	"Build cuda_13.0.r13.0/compiler.36424714_0"
        /*0030*/ 	.string	"-arch sm_100 -m 64 "



//--------------------- .note.nv.cuinfo           --------------------------
	.section	.note.nv.cuinfo,"",@"SHT_NOTE"
	.sectionflags	@"SHF_NOTE_NV_CUINFO"
        /*0018*/ 	.short	0x0002
        /*001a*/ 	.short	0x0064
        /*001c*/ 	.short	0x0082
	.zero		2


//--------------------- .nv.info                  --------------------------
	.section	.nv.info,"",@"SHT_CUDA_INFO"
	.align	4


	//----- nvinfo : EIATTR_REGCOUNT
	.align		4
        /*0000*/ 	.byte	0x04, 0x2f
        /*0002*/ 	.short	(.L_1 - .L_0)
	.align		4
.L_0:
        /*0004*/ 	.word	index@(_Z16fill_grid_kernelPjS_PfS0_S_iPiS1_)
        /*0008*/ 	.word	0x00000012


	//----- nvinfo : EIATTR_FRAME_SIZE
	.align		4
.L_1:
        /*000c*/ 	.byte	0x04, 0x11
        /*000e*/ 	.short	(.L_3 - .L_2)
	.align		4
.L_2:
        /*0010*/ 	.word	index@(_Z16fill_grid_kernelPjS_PfS0_S_iPiS1_)
        /*0014*/ 	.word	0x00000000


	//----- nvinfo : EIATTR_MIN_STACK_SIZE
	.align		4
.L_3:
        /*0018*/ 	.byte	0x04, 0x12
        /*001a*/ 	.short	(.L_5 - .L_4)
	.align		4
.L_4:
        /*001c*/ 	.word	index@(_Z16fill_grid_kernelPjS_PfS0_S_iPiS1_)
        /*0020*/ 	.word	0x00000000
.L_5:


//--------------------- .nv.compat                --------------------------
	.section	.nv.compat,"",@"SHT_CUDA_COMPAT_INFO"
	.align	4
        /*0000*/ 	.byte	0x02, 0x09, 0x00, 0x00, 0x02, 0x02, 0x01, 0x00, 0x02, 0x05, 0x05, 0x00, 0x03, 0x07, 0x01, 0x01
        /*0010*/ 	.byte	0x02, 0x03, 0x00, 0x00, 0x02, 0x06, 0x01, 0x00, 0x04, 0x0b, 0x08, 0x00, 0x09, 0x00, 0x00, 0x00
        /*0020*/ 	.byte	0x00, 0x00, 0x00, 0x00


//--------------------- .nv.info._Z16fill_grid_kernelPjS_PfS0_S_iPiS1_ --------------------------
	.section	.nv.info._Z16fill_grid_kernelPjS_PfS0_S_iPiS1_,"",@"SHT_CUDA_INFO"
	.sectionflags	@""
	.align	4


	//----- nvinfo : EIATTR_CUDA_API_VERSION
	.align		4
        /*0000*/ 	.byte	0x04, 0x37
        /*0002*/ 	.short	(.L_7 - .L_6)
.L_6:
        /*0004*/ 	.word	0x00000082


	//----- nvinfo : EIATTR_KPARAM_INFO
	.align		4
.L_7:
        /*0008*/ 	.byte	0x04, 0x17
        /*000a*/ 	.short	(.L_9 - .L_8)
.L_8:
        /*000c*/ 	.word	0x00000000
        /*0010*/ 	.short	0x0007
        /*0012*/ 	.short	0x0038
        /*0014*/ 	.byte	0x00, 0xf5, 0x21, 0x00


	//----- nvinfo : EIATTR_KPARAM_INFO
	.align		4
.L_9:
        /*0018*/ 	.byte	0x04, 0x17
        /*001a*/ 	.short	(.L_11 - .L_10)
.L_10:
        /*001c*/ 	.word	0x00000000
        /*0020*/ 	.short	0x0006
        /*0022*/ 	.short	0x0030
        /*0024*/ 	.byte	0x00, 0xf5, 0x21, 0x00


	//----- nvinfo : EIATTR_KPARAM_INFO
	.align		4
.L_11:
        /*0028*/ 	.byte	0x04, 0x17
        /*002a*/ 	.short	(.L_13 - .L_12)
.L_12:
        /*002c*/ 	.word	0x00000000
        /*0030*/ 	.short	0x0005
        /*0032*/ 	.short	0x0028
        /*0034*/ 	.byte	0x00, 0xf0, 0x11, 0x00


	//----- nvinfo : EIATTR_KPARAM_INFO
	.align		4
.L_13:
        /*0038*/ 	.byte	0x04, 0x17
        /*003a*/ 	.short	(.L_15 - .L_14)
.L_14:
        /*003c*/ 	.word	0x00000000
        /*0040*/ 	.short	0x0004
        /*0042*/ 	.short	0x0020
        /*0044*/ 	.byte	0x00, 0xf5, 0x21, 0x00


	//----- nvinfo : EIATTR_KPARAM_INFO
	.align		4
.L_15:
        /*0048*/ 	.byte	0x04, 0x17
        /*004a*/ 	.short	(.L_17 - .L_16)
.L_16:
        /*004c*/ 	.word	0x00000000
        /*0050*/ 	.short	0x0003
        /*0052*/ 	.short	0x0018
        /*0054*/ 	.byte	0x00, 0xf5, 0x21, 0x00


	//----- nvinfo : EIATTR_KPARAM_INFO
	.align		4
.L_17:
        /*0058*/ 	.byte	0x04, 0x17
        /*005a*/ 	.short	(.L_19 - .L_18)
.L_18:
        /*005c*/ 	.word	0x00000000
        /*0060*/ 	.short	0x0002
        /*0062*/ 	.short	0x0010
        /*0064*/ 	.byte	0x00, 0xf5, 0x21, 0x00


	//----- nvinfo : EIATTR_KPARAM_INFO
	.align		4
.L_19:
        /*0068*/ 	.byte	0x04, 0x17
        /*006a*/ 	.short	(.L_21 - .L_20)
.L_20:
        /*006c*/ 	.word	0x00000000
        /*0070*/ 	.short	0x0001
        /*0072*/ 	.short	0x0008
        /*0074*/ 	.byte	0x00, 0xf5, 0x21, 0x00


	//----- nvinfo : EIATTR_KPARAM_INFO
	.align		4
.L_21:
        /*0078*/ 	.byte	0x04, 0x17
        /*007a*/ 	.short	(.L_23 - .L_22)
.L_22:
        /*007c*/ 	.word	0x00000000
        /*0080*/ 	.short	0x0000
        /*0082*/ 	.short	0x0000
        /*0084*/ 	.byte	0x00, 0xf5, 0x21, 0x00


	//----- nvinfo : EIATTR_SPARSE_MMA_MASK
	.align		4
.L_23:
        /*0088*/ 	.byte	0x03, 0x50
        /*008a*/ 	.short	0x0000


	//----- nvinfo : EIATTR_MAXREG_COUNT
	.align		4
        /*008c*/ 	.byte	0x03, 0x1b
        /*008e*/ 	.short	0x00ff


	//----- nvinfo : EIATTR_MERCURY_ISA_VERSION
	.align		4
        /*0090*/ 	.byte	0x03, 0x5f
        /*0092*/ 	.short	0x0101


	//----- nvinfo : EIATTR_INT_WARP_WIDE_INSTR_OFFSETS
	.align		4
        /*0094*/ 	.byte	0x04, 0x31
        /*0096*/ 	.short	(.L_25 - .L_24)


	//   ....[0]....
.L_24:
        /*0098*/ 	.word	0x00000250


	//----- nvinfo : EIATTR_VRC_CTA_INIT_COUNT
	.align		4
.L_25:
        /*009c*/ 	.byte	0x02, 0x4a
	.zero		1
	.zero		1


	//----- nvinfo : EIATTR_EXIT_INSTR_OFFSETS
	.align		4
        /*00a0*/ 	.byte	0x04, 0x1c
        /*00a2*/ 	.short	(.L_27 - .L_26)


	//   ....[0]....
.L_26:
        /*00a4*/ 	.word	0x00000070


	//   ....[1]....
        /*00a8*/ 	.word	0x00000220


	//   ....[2]....
        /*00ac*/ 	.word	0x000002a0


	//----- nvinfo : EIATTR_CBANK_PARAM_SIZE
	.align		4
.L_27:
        /*00b0*/ 	.byte	0x03, 0x19
        /*00b2*/ 	.short	0x0040


	//----- nvinfo : EIATTR_PARAM_CBANK
	.align		4
        /*00b4*/ 	.byte	0x04, 0x0a
        /*00b6*/ 	.short	(.L_29 - .L_28)
	.align		4
.L_28:
        /*00b8*/ 	.word	index@(.nv.constant0._Z16fill_grid_kernelPjS_PfS0_S_iPiS1_)
        /*00bc*/ 	.short	0x0380
        /*00be*/ 	.short	0x0040


	//----- nvinfo : EIATTR_SW_WAR
	.align		4
.L_29:
        /*00c0*/ 	.byte	0x04, 0x36
        /*00c2*/ 	.short	(.L_31 - .L_30)
.L_30:
        /*00c4*/ 	.word	0x00000008
.L_31:


//--------------------- .nv.callgraph             --------------------------
	.section	.nv.callgraph,"",@"SHT_CUDA_CALLGRAPH"
	.align	4
	.sectionentsize	8
	.align		4
        /*0000*/ 	.word	0x00000000
	.align		4
        /*0004*/ 	.word	0xffffffff
	.align		4
        /*0008*/ 	.word	0x00000000
	.align		4
        /*000c*/ 	.word	0xfffffffe
	.align		4
        /*0010*/ 	.word	0x00000000
	.align		4
        /*0014*/ 	.word	0xfffffffd
	.align		4
        /*0018*/ 	.word	0x00000000
	.align		4
        /*001c*/ 	.word	0xfffffffc


//--------------------- .text._Z16fill_grid_kernelPjS_PfS0_S_iPiS1_ --------------------------
	.section	.text._Z16fill_grid_kernelPjS_PfS0_S_iPiS1_,"ax",@progbits
	.align	128
        .global         _Z16fill_grid_kernelPjS_PfS0_S_iPiS1_
        .type           _Z16fill_grid_kernelPjS_PfS0_S_iPiS1_,@function
        .size           _Z16fill_grid_kernelPjS_PfS0_S_iPiS1_,(.L_x_1 - _Z16fill_grid_kernelPjS_PfS0_S_iPiS1_)
        .other          _Z16fill_grid_kernelPjS_PfS0_S_iPiS1_,@"STO_CUDA_ENTRY STV_DEFAULT"
_Z16fill_grid_kernelPjS_PfS0_S_iPiS1_:
.text._Z16fill_grid_kernelPjS_PfS0_S_iPiS1_:
[----:B------:R-:W-:Y:S01]  /*0000*/  LDC R1, c[0x0][0x37c] ;  /* 0x0000df00ff017b82 */ /* 0x000fe20000000800 */
[----:B------:R-:W0:Y:S07]  /*0010*/  S2R R0, SR_TID.X ;  /* 0x0000000000007919 */ /* 0x000e2e0000002100 */
[----:B------:R-:W0:Y:S01]  /*0020*/  S2UR UR4, SR_CTAID.X ;  /* 0x00000000000479c3 */ /* 0x000e220000002500 */
[----:B------:R-:W1:Y:S07]  /*0030*/  LDCU UR5, c[0x0][0x3a8] ;  /* 0x00007500ff0577ac */ /* 0x000e6e0008000800 */
[----:B------:R-:W0:Y:S02]  /*0040*/  LDC R13, c[0x0][0x360] ;  /* 0x0000d800ff0d7b82 */ /* 0x000e240000000800 */
[----:B0-----:R-:W-:-:S05]  /*0050*/  IMAD R13, R13, UR4, R0 ;  /* 0x000000040d0d7c24 */ /* 0x001fca000f8e0200 */
[----:B-1----:R-:W-:-:S13]  /*0060*/  ISETP.GE.AND P0, PT, R13, UR5, PT ;  /* 0x000000050d007c0c */ /* 0x002fda000bf06270 */
[----:B------:R-:W-:Y:S05]  /*0070*/  @P0 EXIT ;  /* 0x000000000000094d */ /* 0x000fea0003800000 */
[----:B------:R-:W0:Y:S01]  /*0080*/  LDC.64 R4, c[0x0][0x390] ;  /* 0x0000e400ff047b82 */ /* 0x000e220000000a00 */
[----:B------:R-:W1:Y:S07]  /*0090*/  LDCU.64 UR4, c[0x0][0x358] ;  /* 0x00006b00ff0477ac */ /* 0x000e6e0008000a00 */
[----:B------:R-:W2:Y:S08]  /*00a0*/  LDC.64 R6, c[0x0][0x398] ;  /* 0x0000e600ff067b82 */ /* 0x000eb00000000a00 */
[----:B------:R-:W3:Y:S01]  /*00b0*/  LDC.64 R2, c[0x0][0x388] ;  /* 0x0000e200ff027b82 */ /* 0x000ee20000000a00 */
[----:B0-----:R-:W-:-:S07]  /*00c0*/  IMAD.WIDE R4, R13, 0x4, R4 ;  /* 0x000000040d047825 */ /* 0x001fce00078e0204 */
[----:B------:R-:W0:Y:S01]  /*00d0*/  LDC.64 R8, c[0x0][0x3a0] ;  /* 0x0000e800ff087b82 */ /* 0x000e220000000a00 */
[----:B-1----:R-:W4:Y:S01]  /*00e0*/  LDG.E R12, desc[UR4][R4.64] ;  /* 0x00000004040c7981 */ /* 0x002f22000c1e1900 */
[----:B--2---:R-:W-:-:S06]  /*00f0*/  IMAD.WIDE R6, R13, 0x4, R6 ;  /* 0x000000040d067825 */ /* 0x004fcc00078e0206 */
[----:B------:R-:W1:Y:S01]  /*0100*/  LDC.64 R10, c[0x0][0x3b0] ;  /* 0x0000ec00ff0a7b82 */ /* 0x000e620000000a00 */
[----:B------:R-:W2:Y:S04]  /*0110*/  LDG.E R14, desc[UR4][R6.64] ;  /* 0x00000004060e7981 */ /* 0x000ea8000c1e1900 */
[----:B---3--:R-:W3:Y:S01]  /*0120*/  LDG.E R0, desc[UR4][R2.64] ;  /* 0x0000000402007981 */ /* 0x008ee2000c1e1900 */
[----:B0-----:R-:W-:-:S04]  /*0130*/  IMAD.WIDE R8, R13, 0x4, R8 ;  /* 0x000000040d087825 */ /* 0x001fc800078e0208 */
[----:B------:R-:W-:Y:S02]  /*0140*/  HFMA2 R13, -RZ, RZ, 0, 5.9604644775390625e-08 ;  /* 0x00000001ff0d7431 */ /* 0x000fe400000001ff */
[----:B------:R-:W5:Y:S01]  /*0150*/  LDG.E R9, desc[UR4][R8.64] ;  /* 0x0000000408097981 */ /* 0x000f62000c1e1900 */
[----:B----4-:R-:W-:Y:S08]  /*0160*/  F2I.TRUNC.NTZ R15, R12 ;  /* 0x0000000c000f7305 */ /* 0x010ff0000020f100 */
[----:B--2---:R-:W3:Y:S02]  /*0170*/  F2I.TRUNC.NTZ R14, R14 ;  /* 0x0000000e000e7305 */ /* 0x004ee4000020f100 */
[----:B---3--:R-:W-:-:S02]  /*0180*/  IMAD R15, R0, R14, R15 ;  /* 0x0000000e000f7224 */ /* 0x008fc400078e020f */
[----:B------:R-:W2:Y:S02]  /*0190*/  LDG.E R0, desc[UR4][R2.64+0x8] ;  /* 0x0000080402007981 */ /* 0x000ea4000c1e1900 */
[----:B-1----:R-:W-:-:S06]  /*01a0*/  IMAD.WIDE.U32 R4, R15, 0x4, R10 ;  /* 0x000000040f047825 */ /* 0x002fcc00078e000a */
[----:B------:R-:W2:Y:S02]  /*01b0*/  ATOMG.E.ADD.STRONG.GPU PT, R5, desc[UR4][R4.64], R13 ;  /* 0x8000000d040579a8 */ /* 0x000ea400081ef104 */
[----:B--2---:R-:W-:-:S13]  /*01c0*/  ISETP.GE.U32.AND P0, PT, R5, R0, PT ;  /* 0x000000000500720c */ /* 0x004fda0003f06070 */
[----:B------:R-:W0:Y:S01]  /*01d0*/  @!P0 LDC.64 R6, c[0x0][0x380] ;  /* 0x0000e000ff068b82 */ /* 0x000e220000000a00 */
[----:B------:R-:W-:-:S05]  /*01e0*/  IMAD R0, R0, R15, RZ ;  /* 0x0000000f00007224 */ /* 0x000fca00078e02ff */
[----:B------:R-:W-:-:S05]  /*01f0*/  @!P0 IADD3 R11, PT, PT, R0, R5, RZ ;  /* 0x00000005000b8210 */ /* 0x000fca0007ffe0ff */
[----:B0-----:R-:W-:-:S05]  /*0200*/  @!P0 IMAD.WIDE R6, R11, 0x4, R6 ;  /* 0x000000040b068825 */ /* 0x001fca00078e0206 */
[----:B-----5:R0:W-:Y:S01]  /*0210*/  @!P0 STG.E desc[UR4][R6.64], R9 ;  /* 0x0000000906008986 */ /* 0x0201e2000c101904 */
[----:B------:R-:W-:Y:S05]  /*0220*/  @!P0 EXIT ;  /* 0x000000000000894d */ /* 0x000fea0003800000 */
[----:B------:R-:W1:Y:S01]  /*0230*/  S2R R0, SR_LANEID ;  /* 0x0000000000007919 */ /* 0x000e620000000000 */
[----:B------:R-:W2:Y:S01]  /*0240*/  LDC.64 R2, c[0x0][0x3b8] ;  /* 0x0000ee00ff027b82 */ /* 0x000ea20000000a00 */
[----:B------:R-:W-:Y:S02]  /*0250*/  VOTEU.ANY UR6, UPT, PT ;  /* 0x0000000000067886 */ /* 0x000fe400038e0100 */
[----:B------:R-:W-:Y:S02]  /*0260*/  UFLO.U32 UR7, UR6 ;  /* 0x00000006000772bd */ /* 0x000fe400080e0000 */
[----:B------:R-:W2:Y:S04]  /*0270*/  POPC R5, UR6 ;  /* 0x0000000600057d09 */ /* 0x000ea80008000000 */
[----:B-1----:R-:W-:-:S13]  /*0280*/  ISETP.EQ.U32.AND P0, PT, R0, UR7, PT ;  /* 0x0000000700007c0c */ /* 0x002fda000bf02070 */
[----:B--2---:R-:W-:Y:S01]  /*0290*/  @P0 REDG.E.ADD.STRONG.GPU desc[UR4][R2.64], R5 ;  /* 0x000000050200098e */ /* 0x004fe2000c12e104 */
[----:B------:R-:W-:Y:S05]  /*02a0*/  EXIT ;  /* 0x000000000000794d */ /* 0x000fea0003800000 */
.L_x_0:
[----:B------:R-:W-:-:S00]  /*02b0*/  BRA `(.L_x_0) ;  /* 0xfffffffc00fc7947 */ /* 0x000fc0000383ffff */
[----:B------:R-:W-:-:S00]  /*02c0*/  NOP ;  /* 0x0000000000007918 */ /* 0x000fc00000000000 */
        /* <DEDUP_REMOVED lines=11> */
.L_x_1:


//--------------------- .nv.shared.reserved.0     --------------------------
	.section	.nv.shared.reserved.0,"aw",@nobits
	.weak		__nv_reservedSMEM_offset_0_alias
	.size		__nv_reservedSMEM_offset_0_alias, 0, 64
	.other		__nv_reservedSMEM_offset_0_alias,@"STO_CUDA_RESERVED_SHARED STV_DEFAULT"
__nv_reservedSMEM_offset_0_alias:
	.zero		0
	.zero		64


//--------------------- .nv.constant0._Z16fill_grid_kernelPjS_PfS0_S_iPiS1_ --------------------------
	.section	.nv.constant0._Z16fill_grid_kernelPjS_PfS0_S_iPiS1_,"a",@progbits
	.sectionflags	@""
	.align	4
.nv.constant0._Z16fill_grid_kernelPjS_PfS0_S_iPiS1_:
	.zero		960


//--------------------- SYMBOLS --------------------------

	.type		.nv.reservedSmem.offset0,@object
	.size		.nv.reservedSmem.offset0,0x4
